//
// Generated by NVIDIA NVVM Compiler
//
// Compiler Build ID: CL-36424714
// Cuda compilation tools, release 13.0, V13.0.88
// Based on NVVM 20.0.0
//

.version 9.0
.target sm_100
.address_size 64

	// .globl	_Z9matrixMulPKfS0_Pfsss
// _ZZ25matrixMulWithSharedMemoryPKfS0_PfsssE5VALUE has been demoted

.visible .entry _Z9matrixMulPKfS0_Pfsss(
	.param .u64 .ptr .align 1 _Z9matrixMulPKfS0_Pfsss_param_0,
	.param .u64 .ptr .align 1 _Z9matrixMulPKfS0_Pfsss_param_1,
	.param .u64 .ptr .align 1 _Z9matrixMulPKfS0_Pfsss_param_2,
	.param .u16 _Z9matrixMulPKfS0_Pfsss_param_3,
	.param .u16 _Z9matrixMulPKfS0_Pfsss_param_4,
	.param .u16 _Z9matrixMulPKfS0_Pfsss_param_5
)
{
	.reg .pred 	%p<13>;
	.reg .b16 	%rs<11>;
	.reg .b32 	%r<46>;
	.reg .b32 	%f<68>;
	.reg .b64 	%rd<45>;

	ld.param.u64 	%rd11, [_Z9matrixMulPKfS0_Pfsss_param_0];
	ld.param.u64 	%rd12, [_Z9matrixMulPKfS0_Pfsss_param_1];
	ld.param.u64 	%rd10, [_Z9matrixMulPKfS0_Pfsss_param_2];
	ld.param.s16 	%r16, [_Z9matrixMulPKfS0_Pfsss_param_3];
	ld.param.u16 	%rs6, [_Z9matrixMulPKfS0_Pfsss_param_4];
	ld.param.u16 	%rs8, [_Z9matrixMulPKfS0_Pfsss_param_5];
	cvta.to.global.u64 	%rd1, %rd12;
	cvta.to.global.u64 	%rd2, %rd11;
	mov.u32 	%r17, %tid.x;
	mov.u32 	%r18, %ctaid.x;
	mov.u32 	%r19, %ntid.x;
	mad.lo.s32 	%r20, %r18, %r19, %r17;
	mov.u32 	%r22, %tid.y;
	mov.u32 	%r23, %ctaid.y;
	mov.u32 	%r24, %ntid.y;
	mad.lo.s32 	%r25, %r23, %r24, %r22;
	cvt.s32.s16 	%r1, %r25;
	setp.ge.s32 	%p1, %r1, %r16;
	cvt.s32.s16 	%r2, %r20;
	cvt.s32.s16 	%r3, %rs8;
	setp.ge.s32 	%p2, %r2, %r3;
	or.pred  	%p3, %p1, %p2;
	@%p3 bra 	$L__BB0_14;
	setp.lt.s16 	%p4, %rs6, 1;
	mov.f32 	%f67, 0f00000000;
	@%p4 bra 	$L__BB0_13;
	cvt.u32.u16 	%r27, %rs6;
	mul.lo.s32 	%r4, %r1, %r27;
	and.b16  	%rs1, %rs6, 7;
	setp.lt.u16 	%p5, %rs6, 8;
	mov.f32 	%f67, 0f00000000;
	mov.b32 	%r43, 0;
	@%p5 bra 	$L__BB0_5;
	and.b16  	%rs10, %rs6, 32760;
	mul.wide.s32 	%rd3, %r3, 28;
	mul.wide.s32 	%rd4, %r3, 24;
	mul.wide.s32 	%rd5, %r3, 20;
	mul.wide.s32 	%rd6, %r3, 16;
	mul.wide.s32 	%rd7, %r3, 12;
	mul.wide.s32 	%rd8, %r3, 4;
	mul.wide.s32 	%rd9, %r3, 8;
	mov.f32 	%f67, 0f00000000;
	mov.b32 	%r43, 0;
	shl.b32 	%r30, %r3, 3;
	mov.u32 	%r40, %r4;
	mov.u32 	%r41, %r2;
$L__BB0_4:
	.pragma "nounroll";
	mul.wide.s32 	%rd13, %r41, 4;
	add.s64 	%rd14, %rd1, %rd13;
	mul.wide.s32 	%rd15, %r40, 4;
	add.s64 	%rd16, %rd2, %rd15;
	ld.global.f32 	%f17, [%rd16];
	ld.global.f32 	%f18, [%rd14];
	fma.rn.f32 	%f19, %f17, %f18, %f67;
	ld.global.f32 	%f20, [%rd16+4];
	add.s64 	%rd17, %rd14, %rd8;
	ld.global.f32 	%f21, [%rd17];
	fma.rn.f32 	%f22, %f20, %f21, %f19;
	ld.global.f32 	%f23, [%rd16+8];
	add.s64 	%rd18, %rd14, %rd9;
	ld.global.f32 	%f24, [%rd18];
	fma.rn.f32 	%f25, %f23, %f24, %f22;
	ld.global.f32 	%f26, [%rd16+12];
	add.s64 	%rd19, %rd14, %rd7;
	ld.global.f32 	%f27, [%rd19];
	fma.rn.f32 	%f28, %f26, %f27, %f25;
	ld.global.f32 	%f29, [%rd16+16];
	add.s64 	%rd20, %rd14, %rd6;
	ld.global.f32 	%f30, [%rd20];
	fma.rn.f32 	%f31, %f29, %f30, %f28;
	ld.global.f32 	%f32, [%rd16+20];
	add.s64 	%rd21, %rd14, %rd5;
	ld.global.f32 	%f33, [%rd21];
	fma.rn.f32 	%f34, %f32, %f33, %f31;
	ld.global.f32 	%f35, [%rd16+24];
	add.s64 	%rd22, %rd14, %rd4;
	ld.global.f32 	%f36, [%rd22];
	fma.rn.f32 	%f37, %f35, %f36, %f34;
	ld.global.f32 	%f38, [%rd16+28];
	add.s64 	%rd23, %rd14, %rd3;
	ld.global.f32 	%f39, [%rd23];
	fma.rn.f32 	%f67, %f38, %f39, %f37;
	add.s32 	%r43, %r43, 8;
	add.s16 	%rs10, %rs10, -8;
	add.s32 	%r41, %r41, %r30;
	add.s32 	%r40, %r40, 8;
	setp.ne.s16 	%p6, %rs10, 0;
	@%p6 bra 	$L__BB0_4;
$L__BB0_5:
	setp.eq.s16 	%p7, %rs1, 0;
	@%p7 bra 	$L__BB0_13;
	and.b16  	%rs5, %rs6, 3;
	setp.lt.u16 	%p8, %rs1, 4;
	@%p8 bra 	$L__BB0_8;
	add.s32 	%r31, %r4, %r43;
	mul.wide.s32 	%rd24, %r31, 4;
	add.s64 	%rd25, %rd2, %rd24;
	ld.global.f32 	%f41, [%rd25];
	mad.lo.s32 	%r32, %r43, %r3, %r2;
	mul.wide.s32 	%rd26, %r32, 4;
	add.s64 	%rd27, %rd1, %rd26;
	ld.global.f32 	%f42, [%rd27];
	fma.rn.f32 	%f43, %f41, %f42, %f67;
	ld.global.f32 	%f44, [%rd25+4];
	mul.wide.s32 	%rd28, %r3, 4;
	add.s64 	%rd29, %rd27, %rd28;
	ld.global.f32 	%f45, [%rd29];
	fma.rn.f32 	%f46, %f44, %f45, %f43;
	ld.global.f32 	%f47, [%rd25+8];
	add.s64 	%rd30, %rd29, %rd28;
	ld.global.f32 	%f48, [%rd30];
	fma.rn.f32 	%f49, %f47, %f48, %f46;
	ld.global.f32 	%f50, [%rd25+12];
	add.s64 	%rd31, %rd30, %rd28;
	ld.global.f32 	%f51, [%rd31];
	fma.rn.f32 	%f67, %f50, %f51, %f49;
	add.s32 	%r43, %r43, 4;
$L__BB0_8:
	setp.eq.s16 	%p9, %rs5, 0;
	@%p9 bra 	$L__BB0_13;
	setp.eq.s16 	%p10, %rs5, 1;
	@%p10 bra 	$L__BB0_11;
	add.s32 	%r34, %r4, %r43;
	mul.wide.s32 	%rd32, %r34, 4;
	add.s64 	%rd33, %rd2, %rd32;
	ld.global.f32 	%f53, [%rd33];
	mad.lo.s32 	%r35, %r43, %r3, %r2;
	mul.wide.s32 	%rd34, %r35, 4;
	add.s64 	%rd35, %rd1, %rd34;
	ld.global.f32 	%f54, [%rd35];
	fma.rn.f32 	%f55, %f53, %f54, %f67;
	ld.global.f32 	%f56, [%rd33+4];
	mul.wide.s32 	%rd36, %r3, 4;
	add.s64 	%rd37, %rd35, %rd36;
	ld.global.f32 	%f57, [%rd37];
	fma.rn.f32 	%f67, %f56, %f57, %f55;
	add.s32 	%r43, %r43, 2;
$L__BB0_11:
	and.b16  	%rs9, %rs6, 1;
	setp.eq.b16 	%p11, %rs9, 1;
	not.pred 	%p12, %p11;
	@%p12 bra 	$L__BB0_13;
	add.s32 	%r37, %r4, %r43;
	mul.wide.s32 	%rd38, %r37, 4;
	add.s64 	%rd39, %rd2, %rd38;
	ld.global.f32 	%f58, [%rd39];
	mad.lo.s32 	%r38, %r43, %r3, %r2;
	mul.wide.s32 	%rd40, %r38, 4;
	add.s64 	%rd41, %rd1, %rd40;
	ld.global.f32 	%f59, [%rd41];
	fma.rn.f32 	%f67, %f58, %f59, %f67;
$L__BB0_13:
	mad.lo.s32 	%r39, %r1, %r3, %r2;
	cvta.to.global.u64 	%rd42, %rd10;
	mul.wide.s32 	%rd43, %r39, 4;
	add.s64 	%rd44, %rd42, %rd43;
	st.global.f32 	[%rd44], %f67;
$L__BB0_14:
	ret;

}
	// .globl	_Z25matrixMulWithSharedMemoryPKfS0_Pfsss
.visible .entry _Z25matrixMulWithSharedMemoryPKfS0_Pfsss(
	.param .u64 .ptr .align 1 _Z25matrixMulWithSharedMemoryPKfS0_Pfsss_param_0,
	.param .u64 .ptr .align 1 _Z25matrixMulWithSharedMemoryPKfS0_Pfsss_param_1,
	.param .u64 .ptr .align 1 _Z25matrixMulWithSharedMemoryPKfS0_Pfsss_param_2,
	.param .u16 _Z25matrixMulWithSharedMemoryPKfS0_Pfsss_param_3,
	.param .u16 _Z25matrixMulWithSharedMemoryPKfS0_Pfsss_param_4,
	.param .u16 _Z25matrixMulWithSharedMemoryPKfS0_Pfsss_param_5
)
{
	.reg .pred 	%p<13>;
	.reg .b16 	%rs<11>;
	.reg .b32 	%r<49>;
	.reg .b32 	%f<67>;
	.reg .b64 	%rd<46>;
	// demoted variable
	.shared .align 4 .b8 _ZZ25matrixMulWithSharedMemoryPKfS0_PfsssE5VALUE[24];
	ld.param.u64 	%rd11, [_Z25matrixMulWithSharedMemoryPKfS0_Pfsss_param_0];
	ld.param.u64 	%rd12, [_Z25matrixMulWithSharedMemoryPKfS0_Pfsss_param_1];
	ld.param.s16 	%r18, [_Z25matrixMulWithSharedMemoryPKfS0_Pfsss_param_3];
	ld.param.u16 	%rs6, [_Z25matrixMulWithSharedMemoryPKfS0_Pfsss_param_4];
	ld.param.u16 	%rs8, [_Z25matrixMulWithSharedMemoryPKfS0_Pfsss_param_5];
	cvta.to.global.u64 	%rd1, %rd12;
	cvta.to.global.u64 	%rd2, %rd11;
	mov.u32 	%r19, %tid.x;
	mov.u32 	%r20, %ctaid.x;
	mov.u32 	%r21, %ntid.x;
	mad.lo.s32 	%r22, %r20, %r21, %r19;
	mov.u32 	%r24, %tid.y;
	mov.u32 	%r25, %ctaid.y;
	mov.u32 	%r26, %ntid.y;
	mad.lo.s32 	%r27, %r25, %r26, %r24;
	cvt.s32.s16 	%r1, %r27;
	setp.ge.s32 	%p1, %r1, %r18;
	cvt.s32.s16 	%r2, %r22;
	cvt.s32.s16 	%r3, %rs8;
	setp.ge.s32 	%p2, %r2, %r3;
	mad.lo.s32 	%r4, %r1, %r3, %r2;
	shl.b32 	%r28, %r4, 2;
	mov.u32 	%r29, _ZZ25matrixMulWithSharedMemoryPKfS0_PfsssE5VALUE;
	add.s32 	%r5, %r29, %r28;
	or.pred  	%p3, %p1, %p2;
	@%p3 bra 	$L__BB1_15;
	setp.lt.s16 	%p4, %rs6, 1;
	@%p4 bra 	$L__BB1_14;
	cvt.u32.u16 	%r31, %rs6;
	mul.lo.s32 	%r6, %r1, %r31;
	ld.shared.f32 	%f66, [%r5];
	and.b16  	%rs1, %rs6, 7;
	setp.lt.u16 	%p5, %rs6, 8;
	mov.b32 	%r46, 0;
	@%p5 bra 	$L__BB1_5;
	and.b16  	%rs10, %rs6, 32760;
	mul.wide.s32 	%rd3, %r3, 28;
	mul.wide.s32 	%rd4, %r3, 24;
	mul.wide.s32 	%rd5, %r3, 20;
	mul.wide.s32 	%rd6, %r3, 16;
	mul.wide.s32 	%rd7, %r3, 12;
	mul.wide.s32 	%rd8, %r3, 4;
	mul.wide.s32 	%rd9, %r3, 8;
	mov.b32 	%r46, 0;
	mov.u32 	%r43, %r6;
	mov.u32 	%r44, %r2;
$L__BB1_4:
	.pragma "nounroll";
	mul.wide.s32 	%rd13, %r44, 4;
	add.s64 	%rd14, %rd1, %rd13;
	mul.wide.s32 	%rd15, %r43, 4;
	add.s64 	%rd16, %rd2, %rd15;
	ld.global.f32 	%f15, [%rd16];
	ld.global.f32 	%f16, [%rd14];
	fma.rn.f32 	%f17, %f15, %f16, %f66;
	ld.global.f32 	%f18, [%rd16+4];
	add.s64 	%rd17, %rd14, %rd8;
	ld.global.f32 	%f19, [%rd17];
	fma.rn.f32 	%f20, %f18, %f19, %f17;
	ld.global.f32 	%f21, [%rd16+8];
	add.s64 	%rd18, %rd14, %rd9;
	ld.global.f32 	%f22, [%rd18];
	fma.rn.f32 	%f23, %f21, %f22, %f20;
	ld.global.f32 	%f24, [%rd16+12];
	add.s64 	%rd19, %rd14, %rd7;
	ld.global.f32 	%f25, [%rd19];
	fma.rn.f32 	%f26, %f24, %f25, %f23;
	ld.global.f32 	%f27, [%rd16+16];
	add.s64 	%rd20, %rd14, %rd6;
	ld.global.f32 	%f28, [%rd20];
	fma.rn.f32 	%f29, %f27, %f28, %f26;
	ld.global.f32 	%f30, [%rd16+20];
	add.s64 	%rd21, %rd14, %rd5;
	ld.global.f32 	%f31, [%rd21];
	fma.rn.f32 	%f32, %f30, %f31, %f29;
	ld.global.f32 	%f33, [%rd16+24];
	add.s64 	%rd22, %rd14, %rd4;
	ld.global.f32 	%f34, [%rd22];
	fma.rn.f32 	%f35, %f33, %f34, %f32;
	ld.global.f32 	%f36, [%rd16+28];
	add.s64 	%rd23, %rd14, %rd3;
	ld.global.f32 	%f37, [%rd23];
	fma.rn.f32 	%f66, %f36, %f37, %f35;
	add.s32 	%r46, %r46, 8;
	add.s16 	%rs10, %rs10, -8;
	shl.b32 	%r34, %r3, 3;
	add.s32 	%r44, %r44, %r34;
	add.s32 	%r43, %r43, 8;
	setp.ne.s16 	%p6, %rs10, 0;
	@%p6 bra 	$L__BB1_4;
$L__BB1_5:
	setp.eq.s16 	%p7, %rs1, 0;
	@%p7 bra 	$L__BB1_13;
	and.b16  	%rs5, %rs6, 3;
	setp.lt.u16 	%p8, %rs1, 4;
	@%p8 bra 	$L__BB1_8;
	add.s32 	%r35, %r6, %r46;
	mul.wide.s32 	%rd24, %r35, 4;
	add.s64 	%rd25, %rd2, %rd24;
	ld.global.f32 	%f39, [%rd25];
	mad.lo.s32 	%r36, %r46, %r3, %r2;
	mul.wide.s32 	%rd26, %r36, 4;
	add.s64 	%rd27, %rd1, %rd26;
	ld.global.f32 	%f40, [%rd27];
	fma.rn.f32 	%f41, %f39, %f40, %f66;
	ld.global.f32 	%f42, [%rd25+4];
	mul.wide.s32 	%rd28, %r3, 4;
	add.s64 	%rd29, %rd27, %rd28;
	ld.global.f32 	%f43, [%rd29];
	fma.rn.f32 	%f44, %f42, %f43, %f41;
	ld.global.f32 	%f45, [%rd25+8];
	add.s64 	%rd30, %rd29, %rd28;
	ld.global.f32 	%f46, [%rd30];
	fma.rn.f32 	%f47, %f45, %f46, %f44;
	ld.global.f32 	%f48, [%rd25+12];
	add.s64 	%rd31, %rd30, %rd28;
	ld.global.f32 	%f49, [%rd31];
	fma.rn.f32 	%f66, %f48, %f49, %f47;
	add.s32 	%r46, %r46, 4;
$L__BB1_8:
	setp.eq.s16 	%p9, %rs5, 0;
	@%p9 bra 	$L__BB1_13;
	setp.eq.s16 	%p10, %rs5, 1;
	@%p10 bra 	$L__BB1_11;
	add.s32 	%r38, %r6, %r46;
	mul.wide.s32 	%rd32, %r38, 4;
	add.s64 	%rd33, %rd2, %rd32;
	ld.global.f32 	%f51, [%rd33];
	mad.lo.s32 	%r39, %r46, %r3, %r2;
	mul.wide.s32 	%rd34, %r39, 4;
	add.s64 	%rd35, %rd1, %rd34;
	ld.global.f32 	%f52, [%rd35];
	fma.rn.f32 	%f53, %f51, %f52, %f66;
	ld.global.f32 	%f54, [%rd33+4];
	mul.wide.s32 	%rd36, %r3, 4;
	add.s64 	%rd37, %rd35, %rd36;
	ld.global.f32 	%f55, [%rd37];
	fma.rn.f32 	%f66, %f54, %f55, %f53;
	add.s32 	%r46, %r46, 2;
$L__BB1_11:
	and.b16  	%rs9, %rs6, 1;
	setp.eq.b16 	%p11, %rs9, 1;
	not.pred 	%p12, %p11;
	@%p12 bra 	$L__BB1_13;
	add.s32 	%r41, %r6, %r46;
	mul.wide.s32 	%rd38, %r41, 4;
	add.s64 	%rd39, %rd2, %rd38;
	ld.global.f32 	%f56, [%rd39];
	mad.lo.s32 	%r42, %r46, %r3, %r2;
	mul.wide.s32 	%rd40, %r42, 4;
	add.s64 	%rd41, %rd1, %rd40;
	ld.global.f32 	%f57, [%rd41];
	fma.rn.f32 	%f66, %f56, %f57, %f66;
$L__BB1_13:
	st.shared.f32 	[%r5], %f66;
$L__BB1_14:
	bar.sync 	0;
$L__BB1_15:
	ld.param.u64 	%rd45, [_Z25matrixMulWithSharedMemoryPKfS0_Pfsss_param_2];
	cvta.to.global.u64 	%rd42, %rd45;
	ld.shared.f32 	%f58, [%r5];
	mul.wide.s32 	%rd43, %r4, 4;
	add.s64 	%rd44, %rd42, %rd43;
	st.global.f32 	[%rd44], %f58;
	ret;

}


// ===== COMPILED SASS (sm_100) =====

	.target	sm_100

	.elftype	@"ET_EXEC"


//--------------------- .note.nv.tkinfo           --------------------------
	.section	.note.nv.tkinfo,"",@"SHT_NOTE"
	.sectionflags	@"SHF_NOTE_NV_TKINFO"
	.tkinfo
        /*0018*/ 	.word	0x00000002
        /*0030*/ 	.string	""
        /*0030*/ 	.string	"ptxas"
        /*0030*/ 	.string	"Cuda compilation tools, release 13.0, V13.0.88"
        /*0030*/ 	.string	"Build cuda_13.0.r13.0/compiler.36424714_0"
        /*0030*/ 	.string	"-arch sm_100 -m 64 "



//--------------------- .note.nv.cuinfo           --------------------------
	.section	.note.nv.cuinfo,"",@"SHT_NOTE"
	.sectionflags	@"SHF_NOTE_NV_CUINFO"
        /*0018*/ 	.short	0x0002
        /*001a*/ 	.short	0x0064
        /*001c*/ 	.short	0x0082
	.zero		2


//--------------------- .nv.info                  --------------------------
	.section	.nv.info,"",@"SHT_CUDA_INFO"
	.align	4


	//----- nvinfo : EIATTR_REGCOUNT
	.align		4
        /*0000*/ 	.byte	0x04, 0x2f
        /*0002*/ 	.short	(.L_1 - .L_0)
	.align		4
.L_0:
        /*0004*/ 	.word	index@(_Z9matrixMulPKfS0_Pfsss)
        /*0008*/ 	.word	0x00000020


	//----- nvinfo : EIATTR_FRAME_SIZE
	.align		4
.L_1:
        /*000c*/ 	.byte	0x04, 0x11
        /*000e*/ 	.short	(.L_3 - .L_2)
	.align		4
.L_2:
        /*0010*/ 	.word	index@(_Z9matrixMulPKfS0_Pfsss)
        /*0014*/ 	.word	0x00000000


	//----- nvinfo : EIATTR_REGCOUNT
	.align		4
.L_3:
        /*0018*/ 	.byte	0x04, 0x2f
        /*001a*/ 	.short	(.L_5 - .L_4)
	.align		4
.L_4:
        /*001c*/ 	.word	index@(_Z25matrixMulWithSharedMemoryPKfS0_Pfsss)
        /*0020*/ 	.word	0x00000020


	//----- nvinfo : EIATTR_FRAME_SIZE
	.align		4
.L_5:
        /*0024*/ 	.byte	0x04, 0x11
        /*0026*/ 	.short	(.L_7 - .L_6)
	.align		4
.L_6:
        /*0028*/ 	.word	index@(_Z25matrixMulWithSharedMemoryPKfS0_Pfsss)
        /*002c*/ 	.word	0x00000000


	//----- nvinfo : EIATTR_MIN_STACK_SIZE
	.align		4
.L_7:
        /*0030*/ 	.byte	0x04, 0x12
        /*0032*/ 	.short	(.L_9 - .L_8)
	.align		4
.L_8:
        /*0034*/ 	.word	index@(_Z25matrixMulWithSharedMemoryPKfS0_Pfsss)
        /*0038*/ 	.word	0x00000000


	//----- nvinfo : EIATTR_MIN_STACK_SIZE
	.align		4
.L_9:
        /*003c*/ 	.byte	0x04, 0x12
        /*003e*/ 	.short	(.L_11 - .L_10)
	.align		4
.L_10:
        /*0040*/ 	.word	index@(_Z9matrixMulPKfS0_Pfsss)
        /*0044*/ 	.word	0x00000000
.L_11:


//--------------------- .nv.compat                --------------------------
	.section	.nv.compat,"",@"SHT_CUDA_COMPAT_INFO"
	.align	4
        /*0000*/ 	.byte	0x02, 0x09, 0x00, 0x00, 0x02, 0x02, 0x01, 0x00, 0x02, 0x05, 0x05, 0x00, 0x03, 0x07, 0x01, 0x01
        /*0010*/ 	.byte	0x02, 0x03, 0x00, 0x00, 0x02, 0x06, 0x01, 0x00, 0x04, 0x0b, 0x08, 0x00, 0x09, 0x00, 0x00, 0x00
        /*0020*/ 	.byte	0x00, 0x00, 0x00, 0x00


//--------------------- .nv.info._Z25matrixMulWithSharedMemoryPKfS0_Pfsss --------------------------
	.section	.nv.info._Z25matrixMulWithSharedMemoryPKfS0_Pfsss,"",@"SHT_CUDA_INFO"
	.sectionflags	@""
	.align	4


	//----- nvinfo : EIATTR_CUDA_API_VERSION
	.align		4
        /*0000*/ 	.byte	0x04, 0x37
        /*0002*/ 	.short	(.L_13 - .L_12)
.L_12:
        /*0004*/ 	.word	0x00000082


	//----- nvinfo : EIATTR_KPARAM_INFO
	.align		4
.L_13:
        /*0008*/ 	.byte	0x04, 0x17
        /*000a*/ 	.short	(.L_15 - .L_14)
.L_14:
        /*000c*/ 	.word	0x00000000
        /*0010*/ 	.short	0x0005
        /*0012*/ 	.short	0x001c
        /*0014*/ 	.byte	0x00, 0xf0, 0x09, 0x00


	//----- nvinfo : EIATTR_KPARAM_INFO
	.align		4
.L_15:
        /*0018*/ 	.byte	0x04, 0x17
        /*001a*/ 	.short	(.L_17 - .L_16)
.L_16:
        /*001c*/ 	.word	0x00000000
        /*0020*/ 	.short	0x0004
        /*0022*/ 	.short	0x001a
        /*0024*/ 	.byte	0x00, 0xf0, 0x09, 0x00


	//----- nvinfo : EIATTR_KPARAM_INFO
	.align		4
.L_17:
        /*0028*/ 	.byte	0x04, 0x17
        /*002a*/ 	.short	(.L_19 - .L_18)
.L_18:
        /*002c*/ 	.word	0x00000000
        /*0030*/ 	.short	0x0003
        /*0032*/ 	.short	0x0018
        /*0034*/ 	.byte	0x00, 0xf0, 0x09, 0x00


	//----- nvinfo : EIATTR_KPARAM_INFO
	.align		4
.L_19:
        /*0038*/ 	.byte	0x04, 0x17
        /*003a*/ 	.short	(.L_21 - .L_20)
.L_20:
        /*003c*/ 	.word	0x00000000
        /*0040*/ 	.short	0x0002
        /*0042*/ 	.short	0x0010
        /*0044*/ 	.byte	0x00, 0xf5, 0x21, 0x00


	//----- nvinfo : EIATTR_KPARAM_INFO
	.align		4
.L_21:
        /*0048*/ 	.byte	0x04, 0x17
        /*004a*/ 	.short	(.L_23 - .L_22)
.L_22:
        /*004c*/ 	.word	0x00000000
        /*0050*/ 	.short	0x0001
        /*0052*/ 	.short	0x0008
        /*0054*/ 	.byte	0x00, 0xf5, 0x21, 0x00


	//----- nvinfo : EIATTR_KPARAM_INFO
	.align		4
.L_23:
        /*0058*/ 	.byte	0x04, 0x17
        /*005a*/ 	.short	(.L_25 - .L_24)
.L_24:
        /*005c*/ 	.word	0x00000000
        /*0060*/ 	.short	0x0000
        /*0062*/ 	.short	0x0000
        /*0064*/ 	.byte	0x00, 0xf5, 0x21, 0x00


	//----- nvinfo : EIATTR_SPARSE_MMA_MASK
	.align		4
.L_25:
        /*0068*/ 	.byte	0x03, 0x50
        /*006a*/ 	.short	0x0000


	//----- nvinfo : EIATTR_MAXREG_COUNT
	.align		4
        /*006c*/ 	.byte	0x03, 0x1b
        /*006e*/ 	.short	0x00ff


	//----- nvinfo : EIATTR_NUM_BARRIERS
	.align		4
        /*0070*/ 	.byte	0x02, 0x4c
        /*0072*/ 	.byte	0x01
	.zero		1


	//----- nvinfo : EIATTR_MERCURY_ISA_VERSION
	.align		4
        /*0074*/ 	.byte	0x03, 0x5f
        /*0076*/ 	.short	0x0101


	//----- nvinfo : EIATTR_VRC_CTA_INIT_COUNT
	.align		4
        /*0078*/ 	.byte	0x02, 0x4a
	.zero		1
	.zero		1


	//----- nvinfo : EIATTR_EXIT_INSTR_OFFSETS
	.align		4
        /*007c*/ 	.byte	0x04, 0x1c
        /*007e*/ 	.short	(.L_27 - .L_26)


	//   ....[0]....
.L_26:
        /*0080*/ 	.word	0x000008f0


	//----- nvinfo : EIATTR_CRS_STACK_SIZE
	.align		4
.L_27:
        /*0084*/ 	.byte	0x04, 0x1e
        /*0086*/ 	.short	(.L_29 - .L_28)
.L_28:
        /*0088*/ 	.word	0x00000000


	//----- nvinfo : EIATTR_CBANK_PARAM_SIZE
	.align		4
.L_29:
        /*008c*/ 	.byte	0x03, 0x19
        /*008e*/ 	.short	0x001e


	//----- nvinfo : EIATTR_PARAM_CBANK
	.align		4
        /*0090*/ 	.byte	0x04, 0x0a
        /*0092*/ 	.short	(.L_31 - .L_30)
	.align		4
.L_30:
        /*0094*/ 	.word	index@(.nv.constant0._Z25matrixMulWithSharedMemoryPKfS0_Pfsss)
        /*0098*/ 	.short	0x0380
        /*009a*/ 	.short	0x001e


	//----- nvinfo : EIATTR_SW_WAR
	.align		4
.L_31:
        /*009c*/ 	.byte	0x04, 0x36
        /*009e*/ 	.short	(.L_33 - .L_32)
.L_32:
        /*00a0*/ 	.word	0x00000008
.L_33:


//--------------------- .nv.info._Z9matrixMulPKfS0_Pfsss --------------------------
	.section	.nv.info._Z9matrixMulPKfS0_Pfsss,"",@"SHT_CUDA_INFO"
	.sectionflags	@""
	.align	4


	//----- nvinfo : EIATTR_CUDA_API_VERSION
	.align		4
        /*0000*/ 	.byte	0x04, 0x37
        /*0002*/ 	.short	(.L_35 - .L_34)
.L_34:
        /*0004*/ 	.word	0x00000082


	//----- nvinfo : EIATTR_KPARAM_INFO
	.align		4
.L_35:
        /*0008*/ 	.byte	0x04, 0x17
        /*000a*/ 	.short	(.L_37 - .L_36)
.L_36:
        /*000c*/ 	.word	0x00000000
        /*0010*/ 	.short	0x0005
        /*0012*/ 	.short	0x001c
        /*0014*/ 	.byte	0x00, 0xf0, 0x09, 0x00


	//----- nvinfo : EIATTR_KPARAM_INFO
	.align		4
.L_37:
        /*0018*/ 	.byte	0x04, 0x17
        /*001a*/ 	.short	(.L_39 - .L_38)
.L_38:
        /*001c*/ 	.word	0x00000000
        /*0020*/ 	.short	0x0004
        /*0022*/ 	.short	0x001a
        /*0024*/ 	.byte	0x00, 0xf0, 0x09, 0x00


	//----- nvinfo : EIATTR_KPARAM_INFO
	.align		4
.L_39:
        /*0028*/ 	.byte	0x04, 0x17
        /*002a*/ 	.short	(.L_41 - .L_40)
.L_40:
        /*002c*/ 	.word	0x00000000
        /*0030*/ 	.short	0x0003
        /*0032*/ 	.short	0x0018
        /*0034*/ 	.byte	0x00, 0xf0, 0x09, 0x00


	//----- nvinfo : EIATTR_KPARAM_INFO
	.align		4
.L_41:
        /*0038*/ 	.byte	0x04, 0x17
        /*003a*/ 	.short	(.L_43 - .L_42)
.L_42:
        /*003c*/ 	.word	0x00000000
        /*0040*/ 	.short	0x0002
        /*0042*/ 	.short	0x0010
        /*0044*/ 	.byte	0x00, 0xf5, 0x21, 0x00


	//----- nvinfo : EIATTR_KPARAM_INFO
	.align		4
.L_43:
        /*0048*/ 	.byte	0x04, 0x17
        /*004a*/ 	.short	(.L_45 - .L_44)
.L_44:
        /*004c*/ 	.word	0x00000000
        /*0050*/ 	.short	0x0001
        /*0052*/ 	.short	0x0008
        /*0054*/ 	.byte	0x00, 0xf5, 0x21, 0x00


	//----- nvinfo : EIATTR_KPARAM_INFO
	.align		4
.L_45:
        /*0058*/ 	.byte	0x04, 0x17
        /*005a*/ 	.short	(.L_47 - .L_46)
.L_46:
        /*005c*/ 	.word	0x00000000
        /*0060*/ 	.short	0x0000
        /*0062*/ 	.short	0x0000
        /*0064*/ 	.byte	0x00, 0xf5, 0x21, 0x00


	//----- nvinfo : EIATTR_SPARSE_MMA_MASK
	.align		4
.L_47:
        /*0068*/ 	.byte	0x03, 0x50
        /*006a*/ 	.short	0x0000


	//----- nvinfo : EIATTR_MAXREG_COUNT
	.align		4
        /*006c*/ 	.byte	0x03, 0x1b
        /*006e*/ 	.short	0x00ff


	//----- nvinfo : EIATTR_MERCURY_ISA_VERSION
	.align		4
        /*0070*/ 	.byte	0x03, 0x5f
        /*0072*/ 	.short	0x0101


	//----- nvinfo : EIATTR_VRC_CTA_INIT_COUNT
	.align		4
        /*0074*/ 	.byte	0x02, 0x4a
	.zero		1
	.zero		1


	//----- nvinfo : EIATTR_EXIT_INSTR_OFFSETS
	.align		4
        /*0078*/ 	.byte	0x04, 0x1c
        /*007a*/ 	.short	(.L_49 - .L_48)


	//   ....[0]....
.L_48:
        /*007c*/ 	.word	0x00000110


	//   ....[1]....
        /*0080*/ 	.word	0x00000880


	//----- nvinfo : EIATTR_CBANK_PARAM_SIZE
	.align		4
.L_49:
        /*0084*/ 	.byte	0x03, 0x19
        /*0086*/ 	.short	0x001e


	//----- nvinfo : EIATTR_PARAM_CBANK
	.align		4
        /*0088*/ 	.byte	0x04, 0x0a
        /*008a*/ 	.short	(.L_51 - .L_50)
	.align		4
.L_50:
        /*008c*/ 	.word	index@(.nv.constant0._Z9matrixMulPKfS0_Pfsss)
        /*0090*/ 	.short	0x0380
        /*0092*/ 	.short	0x001e


	//----- nvinfo : EIATTR_SW_WAR
	.align		4
.L_51:
        /*0094*/ 	.byte	0x04, 0x36
        /*0096*/ 	.short	(.L_53 - .L_52)
.L_52:
        /*0098*/ 	.word	0x00000008
.L_53:


//--------------------- .nv.callgraph             --------------------------
	.section	.nv.callgraph,"",@"SHT_CUDA_CALLGRAPH"
	.align	4
	.sectionentsize	8
	.align		4
        /*0000*/ 	.word	0x00000000
	.align		4
        /*0004*/ 	.word	0xffffffff
	.align		4
        /*0008*/ 	.word	0x00000000
	.align		4
        /*000c*/ 	.word	0xfffffffe
	.align		4
        /*0010*/ 	.word	0x00000000
	.align		4
        /*0014*/ 	.word	0xfffffffd
	.align		4
        /*0018*/ 	.word	0x00000000
	.align		4
        /*001c*/ 	.word	0xfffffffc


//--------------------- .text._Z25matrixMulWithSharedMemoryPKfS0_Pfsss --------------------------
	.section	.text._Z25matrixMulWithSharedMemoryPKfS0_Pfsss,"ax",@progbits
	.align	128
        .global         _Z25matrixMulWithSharedMemoryPKfS0_Pfsss
        .type           _Z25matrixMulWithSharedMemoryPKfS0_Pfsss,@function
        .size           _Z25matrixMulWithSharedMemoryPKfS0_Pfsss,(.L_x_12 - _Z25matrixMulWithSharedMemoryPKfS0_Pfsss)
        .other          _Z25matrixMulWithSharedMemoryPKfS0_Pfsss,@"STO_CUDA_ENTRY STV_DEFAULT"
_Z25matrixMulWithSharedMemoryPKfS0_Pfsss:
.text._Z25matrixMulWithSharedMemoryPKfS0_Pfsss:
[----:B------:R-:W-:Y:S01]  /*0000*/  LDC R1, c[0x0][0x37c] ;  /* 0x0000df00ff017b82 */ /* 0x000fe20000000800 */
[----:B------:R-:W0:Y:S07]  /*0010*/  S2R R0, SR_TID.X ;  /* 0x0000000000007919 */ /* 0x000e2e0000002100 */
[----:B------:R-:W0:Y:S01]  /*0020*/  S2UR UR5, SR_CTAID.X ;  /* 0x00000000000579c3 */ /* 0x000e220000002500 */
[----:B------:R-:W1:Y:S01]  /*0030*/  LDCU.U16 UR4, c[0x0][0x398] ;  /* 0x00007300ff0477ac */ /* 0x000e620008000400 */
[----:B------:R-:W2:Y:S01]  /*0040*/  S2R R2, SR_TID.Y ;  /* 0x0000000000027919 */ /* 0x000ea20000002200 */
[----:B------:R-:W3:Y:S05]  /*0050*/  LDCU.64 UR8, c[0x0][0x358] ;  /* 0x00006b00ff0877ac */ /* 0x000eea0008000a00 */
[----:B------:R-:W0:Y:S08]  /*0060*/  LDC R3, c[0x0][0x360] ;  /* 0x0000d800ff037b82 */ /* 0x000e300000000800 */
[----:B------:R-:W4:Y:S01]  /*0070*/  LDC.U16 R4, c[0x0][0x39c] ;  /* 0x0000e700ff047b82 */ /* 0x000f220000000400 */
[----:B-1----:R-:W-:-:S07]  /*0080*/  UPRMT UR4, UR4, 0x9910, URZ ;  /* 0x0000991004047896 */ /* 0x002fce00080000ff */
[----:B------:R-:W2:Y:S08]  /*0090*/  S2UR UR7, SR_CTAID.Y ;  /* 0x00000000000779c3 */ /* 0x000eb00000002600 */
[----:B------:R-:W2:Y:S01]  /*00a0*/  LDC R5, c[0x0][0x364] ;  /* 0x0000d900ff057b82 */ /* 0x000ea20000000800 */
[----:B0-----:R-:W-:Y:S01]  /*00b0*/  IMAD R0, R3, UR5, R0 ;  /* 0x0000000503007c24 */ /* 0x001fe2000f8e0200 */
[----:B------:R-:W-:-:S04]  /*00c0*/  UMOV UR5, 0x400 ;  /* 0x0000040000057882 */ /* 0x000fc80000000000 */
[----:B------:R-:W-:Y:S02]  /*00d0*/  PRMT R3, R0, 0x9910, RZ ;  /* 0x0000991000037816 */ /* 0x000fe400000000ff */
[----:B------:R-:W0:Y:S01]  /*00e0*/  S2UR UR6, SR_CgaCtaId ;  /* 0x00000000000679c3 */ /* 0x000e220000008800 */
[----:B----4-:R-:W-:-:S04]  /*00f0*/  PRMT R4, R4, 0x9910, RZ ;  /* 0x0000991004047816 */ /* 0x010fc800000000ff */
[----:B------:R-:W-:-:S04]  /*0100*/  MOV R0, R4 ;  /* 0x0000000400007202 */ /* 0x000fc80000000f00 */
[----:B------:R-:W-:Y:S01]  /*0110*/  ISETP.GE.AND P0, PT, R3, R0, PT ;  /* 0x000000000300720c */ /* 0x000fe20003f06270 */
[----:B--2---:R-:W-:-:S05]  /*0120*/  IMAD R2, R5, UR7, R2 ;  /* 0x0000000705027c24 */ /* 0x004fca000f8e0202 */
[----:B------:R-:W-:Y:S01]  /*0130*/  PRMT R8, R2, 0x9910, RZ ;  /* 0x0000991002087816 */ /* 0x000fe200000000ff */
[----:B0-----:R-:W-:-:S03]  /*0140*/  ULEA UR5, UR6, UR5, 0x18 ;  /* 0x0000000506057291 */ /* 0x001fc6000f8ec0ff */
[C---:B------:R-:W-:Y:S01]  /*0150*/  ISETP.GE.OR P0, PT, R8.reuse, UR4, P0 ;  /* 0x0000000408007c0c */ /* 0x040fe20008706670 */
[----:B------:R-:W-:-:S05]  /*0160*/  IMAD R2, R8, R0, R3 ;  /* 0x0000000008027224 */ /* 0x000fca00078e0203 */
[----:B------:R-:W-:-:S07]  /*0170*/  LEA R4, R2, UR5, 0x2 ;  /* 0x0000000502047c11 */ /* 0x000fce000f8e10ff */
[----:B---3--:R-:W-:Y:S05]  /*0180*/  @P0 BRA `(.L_x_0) ;  /* 0x0000000400c80947 */ /* 0x008fea0003800000 */
[----:B------:R-:W0:Y:S02]  /*0190*/  LDC.U16 R5, c[0x0][0x39a] ;  /* 0x0000e680ff057b82 */ /* 0x000e240000000400 */
[----:B0-----:R-:W-:-:S04]  /*01a0*/  PRMT R6, R5, 0x9910, RZ ;  /* 0x0000991005067816 */ /* 0x001fc800000000ff */
[----:B------:R-:W-:-:S13]  /*01b0*/  ISETP.GE.AND P0, PT, R6, 0x1, PT ;  /* 0x000000010600780c */ /* 0x000fda0003f06270 */
[----:B------:R-:W-:Y:S05]  /*01c0*/  @!P0 BRA `(.L_x_1) ;  /* 0x0000000400b08947 */ /* 0x000fea0003800000 */
[----:B------:R0:W1:Y:S01]  /*01d0*/  LDS R29, [R4] ;  /* 0x00000000041d7984 */ /* 0x0000620000000800 */
[C---:B------:R-:W-:Y:S01]  /*01e0*/  ISETP.GE.U32.AND P1, PT, R5.reuse, 0x8, PT ;  /* 0x000000080500780c */ /* 0x040fe20003f26070 */
[----:B------:R-:W-:Y:S01]  /*01f0*/  HFMA2 R19, -RZ, RZ, 0, 0 ;  /* 0x00000000ff137431 */ /* 0x000fe200000001ff */
[----:B------:R-:W-:Y:S01]  /*0200*/  LOP3.LUT R7, R5, 0x7, RZ, 0xc0, !PT ;  /* 0x0000000705077812 */ /* 0x000fe200078ec0ff */
[----:B------:R-:W-:-:S03]  /*0210*/  IMAD R8, R8, R5, RZ ;  /* 0x0000000508087224 */ /* 0x000fc600078e02ff */
[----:B------:R-:W-:-:S07]  /*0220*/  ISETP.NE.AND P0, PT, R7, RZ, PT ;  /* 0x000000ff0700720c */ /* 0x000fce0003f05270 */
[----:B0-----:R-:W-:Y:S06]  /*0230*/  @!P1 BRA `(.L_x_2) ;  /* 0x0000000000b89947 */ /* 0x001fec0003800000 */
[----:B------:R-:W-:Y:S02]  /*0240*/  LOP3.LUT R6, R5, 0x7ff8, RZ, 0xc0, !PT ;  /* 0x00007ff805067812 */ /* 0x000fe400078ec0ff */
[----:B------:R-:W-:Y:S02]  /*0250*/  MOV R19, RZ ;  /* 0x000000ff00137202 */ /* 0x000fe40000000f00 */
[----:B------:R-:W-:Y:S02]  /*0260*/  MOV R10, R8 ;  /* 0x00000008000a7202 */ /* 0x000fe40000000f00 */
[----:B------:R-:W-:-:S07]  /*0270*/  MOV R9, R3 ;  /* 0x0000000300097202 */ /* 0x000fce0000000f00 */
.L_x_3:
[----:B------:R-:W0:Y:S08]  /*0280*/  LDC.64 R12, c[0x0][0x388] ;  /* 0x0000e200ff0c7b82 */ /* 0x000e300000000a00 */
[----:B------:R-:W2:Y:S01]  /*0290*/  LDC.64 R14, c[0x0][0x380] ;  /* 0x0000e000ff0e7b82 */ /* 0x000ea20000000a00 */
[----:B0-----:R-:W-:-:S05]  /*02a0*/  IMAD.WIDE R12, R9, 0x4, R12 ;  /* 0x00000004090c7825 */ /* 0x001fca00078e020c */
[----:B------:R-:W1:Y:S01]  /*02b0*/  LDG.E R17, desc[UR8][R12.64] ;  /* 0x000000080c117981 */ /* 0x000e62000c1e1900 */
[----:B--2---:R-:W-:-:S05]  /*02c0*/  IMAD.WIDE R14, R10, 0x4, R14 ;  /* 0x000000040a0e7825 */ /* 0x004fca00078e020e */
[----:B------:R-:W1:Y:S01]  /*02d0*/  LDG.E R16, desc[UR8][R14.64] ;  /* 0x000000080e107981 */ /* 0x000e62000c1e1900 */
[----:B------:R-:W-:-:S03]  /*02e0*/  IMAD.WIDE R22, R0, 0x4, R12 ;  /* 0x0000000400167825 */ /* 0x000fc600078e020c */
[----:B------:R-:W2:Y:S04]  /*02f0*/  LDG.E R18, desc[UR8][R14.64+0x4] ;  /* 0x000004080e127981 */ /* 0x000ea8000c1e1900 */
[----:B------:R-:W2:Y:S01]  /*0300*/  LDG.E R11, desc[UR8][R22.64] ;  /* 0x00000008160b7981 */ /* 0x000ea2000c1e1900 */
[----:B------:R-:W-:-:S03]  /*0310*/  IMAD.WIDE R24, R0, 0x10, R12 ;  /* 0x0000001000187825 */ /* 0x000fc600078e020c */
[----:B------:R-:W3:Y:S01]  /*0320*/  LDG.E R28, desc[UR8][R14.64+0x8] ;  /* 0x000008080e1c7981 */ /* 0x000ee2000c1e1900 */
[----:B------:R-:W-:-:S03]  /*0330*/  IMAD.WIDE R20, R0, 0xc, R12 ;  /* 0x0000000c00147825 */ /* 0x000fc600078e020c */
[----:B------:R-:W4:Y:S04]  /*0340*/  LDG.E R24, desc[UR8][R24.64] ;  /* 0x0000000818187981 */ /* 0x000f28000c1e1900 */
[----:B------:R0:W5:Y:S04]  /*0350*/  LDG.E R26, desc[UR8][R20.64] ;  /* 0x00000008141a7981 */ /* 0x000168000c1e1900 */
[----:B------:R-:W4:Y:S04]  /*0360*/  LDG.E R23, desc[UR8][R14.64+0x10] ;  /* 0x000010080e177981 */ /* 0x000f28000c1e1900 */
[----:B------:R-:W5:Y:S01]  /*0370*/  LDG.E R25, desc[UR8][R14.64+0xc] ;  /* 0x00000c080e197981 */ /* 0x000f62000c1e1900 */
[----:B0-----:R-:W-:-:S03]  /*0380*/  IMAD.WIDE R20, R0, 0x18, R12 ;  /* 0x0000001800147825 */ /* 0x001fc600078e020c */
[----:B------:R-:W4:Y:S04]  /*0390*/  LDG.E R22, desc[UR8][R14.64+0x14] ;  /* 0x000014080e167981 */ /* 0x000f28000c1e1900 */
[----:B------:R-:W4:Y:S01]  /*03a0*/  LDG.E R21, desc[UR8][R20.64] ;  /* 0x0000000814157981 */ /* 0x000f22000c1e1900 */
[----:B-1----:R-:W-:Y:S01]  /*03b0*/  FFMA R29, R16, R17, R29 ;  /* 0x00000011101d7223 */ /* 0x002fe2000000001d */
[----:B------:R-:W-:-:S05]  /*03c0*/  IMAD.WIDE R16, R0, 0x8, R12 ;  /* 0x0000000800107825 */ /* 0x000fca00078e020c */
[----:B------:R0:W3:Y:S02]  /*03d0*/  LDG.E R27, desc[UR8][R16.64] ;  /* 0x00000008101b7981 */ /* 0x0000e4000c1e1900 */
[----:B0-----:R-:W-:-:S04]  /*03e0*/  IMAD.WIDE R16, R0, 0x14, R12 ;  /* 0x0000001400107825 */ /* 0x001fc800078e020c */
[----:B--2---:R-:W-:Y:S02]  /*03f0*/  FFMA R11, R18, R11, R29 ;  /* 0x0000000b120b7223 */ /* 0x004fe4000000001d */
[----:B------:R-:W2:Y:S01]  /*0400*/  LDG.E R18, desc[UR8][R14.64+0x18] ;  /* 0x000018080e127981 */ /* 0x000ea2000c1e1900 */
[----:B------:R-:W-:-:S03]  /*0410*/  IMAD.WIDE R12, R0, 0x1c, R12 ;  /* 0x0000001c000c7825 */ /* 0x000fc600078e020c */
[----:B------:R-:W2:Y:S04]  /*0420*/  LDG.E R17, desc[UR8][R16.64] ;  /* 0x0000000810117981 */ /* 0x000ea8000c1e1900 */
[----:B------:R-:W2:Y:S04]  /*0430*/  LDG.E R29, desc[UR8][R14.64+0x1c] ;  /* 0x00001c080e1d7981 */ /* 0x000ea8000c1e1900 */
[----:B------:R-:W2:Y:S01]  /*0440*/  LDG.E R12, desc[UR8][R12.64] ;  /* 0x000000080c0c7981 */ /* 0x000ea2000c1e1900 */
[----:B------:R-:W-:Y:S02]  /*0450*/  IADD3 R6, PT, PT, R6, -0x8, RZ ;  /* 0xfffffff806067810 */ /* 0x000fe40007ffe0ff */
[----:B------:R-:W-:-:S02]  /*0460*/  IADD3 R19, PT, PT, R19, 0x8, RZ ;  /* 0x0000000813137810 */ /* 0x000fc40007ffe0ff */
[----:B------:R-:W-:Y:S02]  /*0470*/  LEA R9, R0, R9, 0x3 ;  /* 0x0000000900097211 */ /* 0x000fe400078e18ff */
[----:B------:R-:W-:Y:S01]  /*0480*/  IADD3 R10, PT, PT, R10, 0x8, RZ ;  /* 0x000000080a0a7810 */ /* 0x000fe20007ffe0ff */
[----:B---3--:R-:W-:Y:S01]  /*0490*/  FFMA R28, R28, R27, R11 ;  /* 0x0000001b1c1c7223 */ /* 0x008fe2000000000b */
[----:B------:R-:W-:-:S03]  /*04a0*/  PRMT R11, R6, 0x9910, RZ ;  /* 0x00009910060b7816 */ /* 0x000fc600000000ff */
[----:B-----5:R-:W-:Y:S01]  /*04b0*/  FFMA R26, R25, R26, R28 ;  /* 0x0000001a191a7223 */ /* 0x020fe2000000001c */
[----:B------:R-:W-:-:S03]  /*04c0*/  ISETP.NE.AND P1, PT, R11, RZ, PT ;  /* 0x000000ff0b00720c */ /* 0x000fc60003f25270 */
[----:B----4-:R-:W-:-:S04]  /*04d0*/  FFMA R23, R23, R24, R26 ;  /* 0x0000001817177223 */ /* 0x010fc8000000001a */
[----:B--2---:R-:W-:-:S04]  /*04e0*/  FFMA R23, R22, R17, R23 ;  /* 0x0000001116177223 */ /* 0x004fc80000000017 */
[----:B------:R-:W-:-:S04]  /*04f0*/  FFMA R18, R18, R21, R23 ;  /* 0x0000001512127223 */ /* 0x000fc80000000017 */
[----:B------:R-:W-:Y:S01]  /*0500*/  FFMA R29, R29, R12, R18 ;  /* 0x0000000c1d1d7223 */ /* 0x000fe20000000012 */
[----:B------:R-:W-:Y:S06]  /*0510*/  @P1 BRA `(.L_x_3) ;  /* 0xfffffffc00581947 */ /* 0x000fec000383ffff */
.L_x_2:
[----:B------:R-:W-:Y:S05]  /*0520*/  @!P0 BRA `(.L_x_4) ;  /* 0x0000000000d48947 */ /* 0x000fea0003800000 */
[----:B------:R-:W-:Y:S02]  /*0530*/  ISETP.GE.U32.AND P0, PT, R7, 0x4, PT ;  /* 0x000000040700780c */ /* 0x000fe40003f06070 */
[----:B------:R-:W-:-:S04]  /*0540*/  LOP3.LUT R18, R5, 0x3, RZ, 0xc0, !PT ;  /* 0x0000000305127812 */ /* 0x000fc800078ec0ff */
[----:B------:R-:W-:-:S07]  /*0550*/  ISETP.NE.AND P1, PT, R18, RZ, PT ;  /* 0x000000ff1200720c */ /* 0x000fce0003f25270 */
[----:B------:R-:W-:Y:S06]  /*0560*/  @!P0 BRA `(.L_x_5) ;  /* 0x0000000000588947 */ /* 0x000fec0003800000 */
[----:B------:R-:W0:Y:S01]  /*0570*/  LDC.64 R16, c[0x0][0x388] ;  /* 0x0000e200ff107b82 */ /* 0x000e220000000a00 */
[-C--:B------:R-:W-:Y:S01]  /*0580*/  IMAD R11, R0, R19.reuse, R3 ;  /* 0x00000013000b7224 */ /* 0x080fe200078e0203 */
[----:B------:R-:W-:-:S06]  /*0590*/  IADD3 R9, PT, PT, R8, R19, RZ ;  /* 0x0000001308097210 */ /* 0x000fcc0007ffe0ff */
[----:B------:R-:W2:Y:S01]  /*05a0*/  LDC.64 R6, c[0x0][0x380] ;  /* 0x0000e000ff067b82 */ /* 0x000ea20000000a00 */
[----:B0-----:R-:W-:-:S04]  /*05b0*/  IMAD.WIDE R16, R11, 0x4, R16 ;  /* 0x000000040b107825 */ /* 0x001fc800078e0210 */
[----:B------:R-:W-:Y:S02]  /*05c0*/  IMAD.WIDE R10, R0, 0x4, R16 ;  /* 0x00000004000a7825 */ /* 0x000fe400078e0210 */
[----:B------:R-:W1:Y:S02]  /*05d0*/  LDG.E R16, desc[UR8][R16.64] ;  /* 0x0000000810107981 */ /* 0x000e64000c1e1900 */
[----:B--2---:R-:W-:-:S04]  /*05e0*/  IMAD.WIDE R6, R9, 0x4, R6 ;  /* 0x0000000409067825 */ /* 0x004fc800078e0206 */
[C---:B------:R-:W-:Y:S01]  /*05f0*/  IMAD.WIDE R12, R0.reuse, 0x4, R10 ;  /* 0x00000004000c7825 */ /* 0x040fe200078e020a */
[----:B------:R-:W1:Y:S04]  /*0600*/  LDG.E R20, desc[UR8][R6.64] ;  /* 0x0000000806147981 */ /* 0x000e68000c1e1900 */
[----:B------:R-:W2:Y:S01]  /*0610*/  LDG.E R10, desc[UR8][R10.64] ;  /* 0x000000080a0a7981 */ /* 0x000ea2000c1e1900 */
[----:B------:R-:W-:-:S03]  /*0620*/  IMAD.WIDE R14, R0, 0x4, R12 ;  /* 0x00000004000e7825 */ /* 0x000fc600078e020c */
[----:B------:R-:W2:Y:S04]  /*0630*/  LDG.E R9, desc[UR8][R6.64+0x4] ;  /* 0x0000040806097981 */ /* 0x000ea8000c1e1900 */
[----:B------:R-:W3:Y:S04]  /*0640*/  LDG.E R21, desc[UR8][R12.64] ;  /* 0x000000080c157981 */ /* 0x000ee8000c1e1900 */
[----:B------:R-:W3:Y:S04]  /*0650*/  LDG.E R22, desc[UR8][R6.64+0x8] ;  /* 0x0000080806167981 */ /* 0x000ee8000c1e1900 */
[----:B------:R-:W4:Y:S04]  /*0660*/  LDG.E R24, desc[UR8][R6.64+0xc] ;  /* 0x00000c0806187981 */ /* 0x000f28000c1e1900 */
[----:B------:R-:W4:Y:S01]  /*0670*/  LDG.E R14, desc[UR8][R14.64] ;  /* 0x000000080e0e7981 */ /* 0x000f22000c1e1900 */
[----:B------:R-:W-:Y:S01]  /*0680*/  IADD3 R19, PT, PT, R19, 0x4, RZ ;  /* 0x0000000413137810 */ /* 0x000fe20007ffe0ff */
[----:B-1----:R-:W-:-:S04]  /*0690*/  FFMA R20, R20, R16, R29 ;  /* 0x0000001014147223 */ /* 0x002fc8000000001d */
[----:B--2---:R-:W-:-:S04]  /*06a0*/  FFMA R9, R9, R10, R20 ;  /* 0x0000000a09097223 */ /* 0x004fc80000000014 */
[----:B---3--:R-:W-:-:S04]  /*06b0*/  FFMA R9, R22, R21, R9 ;  /* 0x0000001516097223 */ /* 0x008fc80000000009 */
[----:B----4-:R-:W-:-:S07]  /*06c0*/  FFMA R29, R24, R14, R9 ;  /* 0x0000000e181d7223 */ /* 0x010fce0000000009 */
.L_x_5:
[----:B------:R-:W-:Y:S05]  /*06d0*/  @!P1 BRA `(.L_x_4) ;  /* 0x0000000000689947 */ /* 0x000fea0003800000 */
[----:B------:R-:W0:Y:S01]  /*06e0*/  LDC.64 R14, c[0x0][0x388] ;  /* 0x0000e200ff0e7b82 */ /* 0x000e220000000a00 */
[----:B------:R-:W-:Y:S02]  /*06f0*/  ISETP.NE.AND P0, PT, R18, 0x1, PT ;  /* 0x000000011200780c */ /* 0x000fe40003f05270 */
[----:B------:R-:W-:-:S04]  /*0700*/  LOP3.LUT R5, R5, 0x1, RZ, 0xc0, !PT ;  /* 0x0000000105057812 */ /* 0x000fc800078ec0ff */
[----:B------:R-:W-:Y:S01]  /*0710*/  ISETP.NE.U32.AND P1, PT, R5, 0x1, PT ;  /* 0x000000010500780c */ /* 0x000fe20003f25070 */
[----:B------:R-:W2:Y:S06]  /*0720*/  LDC.64 R10, c[0x0][0x380] ;  /* 0x0000e000ff0a7b82 */ /* 0x000eac0000000a00 */
[-C--:B------:R-:W-:Y:S01]  /*0730*/  @P0 IMAD R9, R0, R19.reuse, R3 ;  /* 0x0000001300090224 */ /* 0x080fe200078e0203 */
[----:B------:R-:W-:Y:S01]  /*0740*/  @P0 IADD3 R5, PT, PT, R8, R19, RZ ;  /* 0x0000001308050210 */ /* 0x000fe20007ffe0ff */
[----:B------:R-:W3:Y:S01]  /*0750*/  LDC.64 R12, c[0x0][0x380] ;  /* 0x0000e000ff0c7b82 */ /* 0x000ee20000000a00 */
[----:B------:R-:W-:-:S05]  /*0760*/  @P0 IADD3 R19, PT, PT, R19, 0x2, RZ ;  /* 0x0000000213130810 */ /* 0x000fca0007ffe0ff */
[----:B------:R-:W-:Y:S02]  /*0770*/  @!P1 IMAD R3, R0, R19, R3 ;  /* 0x0000001300039224 */ /* 0x000fe400078e0203 */
[----:B------:R-:W4:Y:S01]  /*0780*/  LDC.64 R6, c[0x0][0x388] ;  /* 0x0000e200ff067b82 */ /* 0x000f220000000a00 */
[----:B0-----:R-:W-:-:S05]  /*0790*/  @P0 IMAD.WIDE R14, R9, 0x4, R14 ;  /* 0x00000004090e0825 */ /* 0x001fca00078e020e */
[----:B------:R-:W1:Y:S01]  /*07a0*/  @P0 LDG.E R16, desc[UR8][R14.64] ;  /* 0x000000080e100981 */ /* 0x000e62000c1e1900 */
[----:B--2---:R-:W-:Y:S01]  /*07b0*/  @P0 IMAD.WIDE R10, R5, 0x4, R10 ;  /* 0x00000004050a0825 */ /* 0x004fe200078e020a */
[----:B------:R-:W-:-:S03]  /*07c0*/  @!P1 IADD3 R5, PT, PT, R8, R19, RZ ;  /* 0x0000001308059210 */ /* 0x000fc60007ffe0ff */
[----:B------:R-:W-:Y:S01]  /*07d0*/  @P0 IMAD.WIDE R8, R0, 0x4, R14 ;  /* 0x0000000400080825 */ /* 0x000fe200078e020e */
[----:B------:R-:W2:Y:S04]  /*07e0*/  @P0 LDG.E R17, desc[UR8][R10.64+0x4] ;  /* 0x000004080a110981 */ /* 0x000ea8000c1e1900 */
[----:B------:R-:W1:Y:S01]  /*07f0*/  @P0 LDG.E R0, desc[UR8][R10.64] ;  /* 0x000000080a000981 */ /* 0x000e62000c1e1900 */
[----:B---3--:R-:W-:-:S03]  /*0800*/  @!P1 IMAD.WIDE R12, R5, 0x4, R12 ;  /* 0x00000004050c9825 */ /* 0x008fc600078e020c */
[----:B------:R-:W2:Y:S01]  /*0810*/  @P0 LDG.E R8, desc[UR8][R8.64] ;  /* 0x0000000808080981 */ /* 0x000ea2000c1e1900 */
[----:B----4-:R-:W-:-:S03]  /*0820*/  @!P1 IMAD.WIDE R6, R3, 0x4, R6 ;  /* 0x0000000403069825 */ /* 0x010fc600078e0206 */
[----:B------:R-:W3:Y:S04]  /*0830*/  @!P1 LDG.E R12, desc[UR8][R12.64] ;  /* 0x000000080c0c9981 */ /* 0x000ee8000c1e1900 */
[----:B------:R-:W3:Y:S01]  /*0840*/  @!P1 LDG.E R6, desc[UR8][R6.64] ;  /* 0x0000000806069981 */ /* 0x000ee2000c1e1900 */
[----:B-1----:R-:W-:-:S04]  /*0850*/  @P0 FFMA R0, R0, R16, R29 ;  /* 0x0000001000000223 */ /* 0x002fc8000000001d */
[----:B--2---:R-:W-:-:S04]  /*0860*/  @P0 FFMA R29, R17, R8, R0 ;  /* 0x00000008111d0223 */ /* 0x004fc80000000000 */
[----:B---3--:R-:W-:-:S07]  /*0870*/  @!P1 FFMA R29, R12, R6, R29 ;  /* 0x000000060c1d9223 */ /* 0x008fce000000001d */
.L_x_4:
[----:B-1----:R0:W-:Y:S02]  /*0880*/  STS [R4], R29 ;  /* 0x0000001d04007388 */ /* 0x0021e40000000800 */
.L_x_1:
[----:B------:R-:W-:Y:S05]  /*0890*/  WARPSYNC.ALL ;  /* 0x0000000000007948 */ /* 0x000fea0003800000 */
[----:B------:R-:W-:Y:S06]  /*08a0*/  BAR.SYNC.DEFER_BLOCKING 0x0 ;  /* 0x0000000000007b1d */ /* 0x000fec0000010000 */
.L_x_0:
[----:B------:R-:W1:Y:S01]  /*08b0*/  LDS R5, [R4] ;  /* 0x0000000004057984 */ /* 0x000e620000000800 */
[----:B------:R-:W2:Y:S02]  /*08c0*/  LDC.64 R6, c[0x0][0x390] ;  /* 0x0000e400ff067b82 */ /* 0x000ea40000000a00 */
[----:B--2---:R-:W-:-:S05]  /*08d0*/  IMAD.WIDE R2, R2, 0x4, R6 ;  /* 0x0000000402027825 */ /* 0x004fca00078e0206 */
[----:B-1----:R-:W-:Y:S01]  /*08e0*/  STG.E desc[UR8][R2.64], R5 ;  /* 0x0000000502007986 */ /* 0x002fe2000c101908 */
[----:B------:R-:W-:Y:S05]  /*08f0*/  EXIT ;  /* 0x000000000000794d */ /* 0x000fea0003800000 */
.L_x_6:
[----:B------:R-:W-:-:S00]  /*0900*/  BRA `(.L_x_6) ;  /* 0xfffffffc00fc7947 */ /* 0x000fc0000383ffff */
[----:B------:R-:W-:-:S00]  /*0910*/  NOP ;  /* 0x0000000000007918 */ /* 0x000fc00000000000 */
        /* <DEDUP_REMOVED lines=14> */
.L_x_12:


//--------------------- .text._Z9matrixMulPKfS0_Pfsss --------------------------
	.section	.text._Z9matrixMulPKfS0_Pfsss,"ax",@progbits
	.align	128
        .global         _Z9matrixMulPKfS0_Pfsss
        .type           _Z9matrixMulPKfS0_Pfsss,@function
        .size           _Z9matrixMulPKfS0_Pfsss,(.L_x_13 - _Z9matrixMulPKfS0_Pfsss)
        .other          _Z9matrixMulPKfS0_Pfsss,@"STO_CUDA_ENTRY STV_DEFAULT"
_Z9matrixMulPKfS0_Pfsss:
.text._Z9matrixMulPKfS0_Pfsss:
[----:B------:R-:W-:Y:S01]  /*0000*/  LDC R1, c[0x0][0x37c] ;  /* 0x0000df00ff017b82 */ /* 0x000fe20000000800 */
[----:B------:R-:W0:Y:S07]  /*0010*/  S2R R0, SR_TID.X ;  /* 0x0000000000007919 */ /* 0x000e2e0000002100 */
[----:B------:R-:W0:Y:S01]  /*0020*/  S2UR UR5, SR_CTAID.X ;  /* 0x00000000000579c3 */ /* 0x000e220000002500 */
[----:B------:R-:W1:Y:S01]  /*0030*/  LDCU.U16 UR4, c[0x0][0x398] ;  /* 0x00007300ff0477ac */ /* 0x000e620008000400 */
[----:B------:R-:W2:Y:S06]  /*0040*/  S2R R2, SR_TID.Y ;  /* 0x0000000000027919 */ /* 0x000eac0000002200 */
[----:B------:R-:W0:Y:S08]  /*0050*/  LDC R3, c[0x0][0x360] ;  /* 0x0000d800ff037b82 */ /* 0x000e300000000800 */
[----:B------:R-:W2:Y:S01]  /*0060*/  S2UR UR6, SR_CTAID.Y ;  /* 0x00000000000679c3 */ /* 0x000ea20000002600 */
[----:B-1----:R-:W-:-:S07]  /*0070*/  UPRMT UR4, UR4, 0x9910, URZ ;  /* 0x0000991004047896 */ /* 0x002fce00080000ff */
[----:B------:R-:W2:Y:S08]  /*0080*/  LDC R5, c[0x0][0x364] ;  /* 0x0000d900ff057b82 */ /* 0x000eb00000000800 */
[----:B------:R-:W1:Y:S01]  /*0090*/  LDC.U16 R4, c[0x0][0x39c] ;  /* 0x0000e700ff047b82 */ /* 0x000e620000000400 */
[----:B0-----:R-:W-:-:S05]  /*00a0*/  IMAD R0, R3, UR5, R0 ;  /* 0x0000000503007c24 */ /* 0x001fca000f8e0200 */
[----:B------:R-:W-:Y:S01]  /*00b0*/  PRMT R0, R0, 0x9910, RZ ;  /* 0x0000991000007816 */ /* 0x000fe200000000ff */
[----:B--2---:R-:W-:-:S05]  /*00c0*/  IMAD R2, R5, UR6, R2 ;  /* 0x0000000605027c24 */ /* 0x004fca000f8e0202 */
[----:B------:R-:W-:Y:S02]  /*00d0*/  PRMT R16, R2, 0x9910, RZ ;  /* 0x0000991002107816 */ /* 0x000fe400000000ff */
[----:B-1----:R-:W-:-:S04]  /*00e0*/  PRMT R17, R4, 0x9910, RZ ;  /* 0x0000991004117816 */ /* 0x002fc800000000ff */
[----:B------:R-:W-:-:S04]  /*00f0*/  ISETP.GE.AND P0, PT, R0, R17, PT ;  /* 0x000000110000720c */ /* 0x000fc80003f06270 */
[----:B------:R-:W-:-:S13]  /*0100*/  ISETP.GE.OR P0, PT, R16, UR4, P0 ;  /* 0x0000000410007c0c */ /* 0x000fda0008706670 */
[----:B------:R-:W-:Y:S05]  /*0110*/  @P0 EXIT ;  /* 0x000000000000094d */ /* 0x000fea0003800000 */
[----:B------:R-:W0:Y:S01]  /*0120*/  LDC.U16 R19, c[0x0][0x39a] ;  /* 0x0000e680ff137b82 */ /* 0x000e220000000400 */
[----:B------:R-:W1:Y:S01]  /*0130*/  LDCU.64 UR4, c[0x0][0x358] ;  /* 0x00006b00ff0477ac */ /* 0x000e620008000a00 */
[----:B------:R-:W-:Y:S01]  /*0140*/  HFMA2 R10, -RZ, RZ, 0, 0 ;  /* 0x00000000ff0a7431 */ /* 0x000fe200000001ff */
[----:B0-----:R-:W-:-:S04]  /*0150*/  PRMT R2, R19, 0x9910, RZ ;  /* 0x0000991013027816 */ /* 0x001fc800000000ff */
[----:B------:R-:W-:-:S13]  /*0160*/  ISETP.GE.AND P0, PT, R2, 0x1, PT ;  /* 0x000000010200780c */ /* 0x000fda0003f06270 */
[----:B-1----:R-:W-:Y:S05]  /*0170*/  @!P0 BRA `(.L_x_7) ;  /* 0x0000000400b08947 */ /* 0x002fea0003800000 */
[C---:B------:R-:W-:Y:S01]  /*0180*/  ISETP.GE.U32.AND P1, PT, R19.reuse, 0x8, PT ;  /* 0x000000081300780c */ /* 0x040fe20003f26070 */
[----:B------:R-:W-:Y:S01]  /*0190*/  IMAD R20, R16, R19, RZ ;  /* 0x0000001310147224 */ /* 0x000fe200078e02ff */
[----:B------:R-:W-:Y:S02]  /*01a0*/  LOP3.LUT R25, R19, 0x7, RZ, 0xc0, !PT ;  /* 0x0000000713197812 */ /* 0x000fe400078ec0ff */
[----:B------:R-:W-:Y:S02]  /*01b0*/  MOV R10, RZ ;  /* 0x000000ff000a7202 */ /* 0x000fe40000000f00 */
[----:B------:R-:W-:Y:S02]  /*01c0*/  ISETP.NE.AND P0, PT, R25, RZ, PT ;  /* 0x000000ff1900720c */ /* 0x000fe40003f05270 */
[----:B------:R-:W-:-:S05]  /*01d0*/  MOV R23, RZ ;  /* 0x000000ff00177202 */ /* 0x000fca0000000f00 */
[----:B------:R-:W-:Y:S06]  /*01e0*/  @!P1 BRA `(.L_x_8) ;  /* 0x0000000000bc9947 */ /* 0x000fec0003800000 */
[----:B------:R-:W-:Y:S01]  /*01f0*/  HFMA2 R23, -RZ, RZ, 0, 0 ;  /* 0x00000000ff177431 */ /* 0x000fe200000001ff */
[----:B------:R-:W-:Y:S02]  /*0200*/  LOP3.LUT R18, R19, 0x7ff8, RZ, 0xc0, !PT ;  /* 0x00007ff813127812 */ /* 0x000fe400078ec0ff */
[----:B------:R-:W-:Y:S02]  /*0210*/  MOV R10, RZ ;  /* 0x000000ff000a7202 */ /* 0x000fe40000000f00 */
[----:B------:R-:W-:Y:S02]  /*0220*/  MOV R21, R20 ;  /* 0x0000001400157202 */ /* 0x000fe40000000f00 */
[----:B------:R-:W-:-:S07]  /*0230*/  MOV R22, R0 ;  /* 0x0000000000167202 */ /* 0x000fce0000000f00 */
.L_x_9:
[----:B------:R-:W0:Y:S08]  /*0240*/  LDC.64 R4, c[0x0][0x388] ;  /* 0x0000e200ff047b82 */ /* 0x000e300000000a00 */
[----:B------:R-:W1:Y:S01]  /*0250*/  LDC.64 R2, c[0x0][0x380] ;  /* 0x0000e000ff027b82 */ /* 0x000e620000000a00 */
[----:B0-----:R-:W-:-:S05]  /*0260*/  IMAD.WIDE R4, R22, 0x4, R4 ;  /* 0x0000000416047825 */ /* 0x001fca00078e0204 */
[----:B------:R-:W2:Y:S01]  /*0270*/  LDG.E R26, desc[UR4][R4.64] ;  /* 0x00000004041a7981 */ /* 0x000ea2000c1e1900 */
[----:B------:R-:W-:-:S04]  /*0280*/  IMAD.WIDE R12, R17, 0x4, R4 ;  /* 0x00000004110c7825 */ /* 0x000fc800078e0204 */
[----:B-1----:R-:W-:Y:S02]  /*0290*/  IMAD.WIDE R2, R21, 0x4, R2 ;  /* 0x0000000415027825 */ /* 0x002fe400078e0202 */
[----:B------:R-:W3:Y:S04]  /*02a0*/  LDG.E R12, desc[UR4][R12.64] ;  /* 0x000000040c0c7981 */ /* 0x000ee8000c1e1900 */
[----:B------:R-:W2:Y:S04]  /*02b0*/  LDG.E R11, desc[UR4][R2.64] ;  /* 0x00000004020b7981 */ /* 0x000ea8000c1e1900 */
[----:B------:R-:W3:Y:S01]  /*02c0*/  LDG.E R29, desc[UR4][R2.64+0x4] ;  /* 0x00000404021d7981 */ /* 0x000ee2000c1e1900 */
[----:B------:R-:W-:-:S03]  /*02d0*/  IMAD.WIDE R14, R17, 0x8, R4 ;  /* 0x00000008110e7825 */ /* 0x000fc600078e0204 */
[----:B------:R-:W4:Y:S01]  /*02e0*/  LDG.E R24, desc[UR4][R2.64+0x8] ;  /* 0x0000080402187981 */ /* 0x000f22000c1e1900 */
[----:B------:R-:W-:-:S03]  /*02f0*/  IMAD.WIDE R8, R17, 0xc, R4 ;  /* 0x0000000c11087825 */ /* 0x000fc600078e0204 */
[----:B------:R-:W4:Y:S01]  /*0300*/  LDG.E R15, desc[UR4][R14.64] ;  /* 0x000000040e0f7981 */ /* 0x000f22000c1e1900 */
[----:B------:R-:W-:-:S03]  /*0310*/  IMAD.WIDE R6, R17, 0x10, R4 ;  /* 0x0000001011067825 */ /* 0x000fc600078e0204 */
[----:B------:R-:W5:Y:S04]  /*0320*/  LDG.E R8, desc[UR4][R8.64] ;  /* 0x0000000408087981 */ /* 0x000f68000c1e1900 */
[----:B------:R-:W5:Y:S04]  /*0330*/  LDG.E R27, desc[UR4][R2.64+0xc] ;  /* 0x00000c04021b7981 */ /* 0x000f68000c1e1900 */
[----:B------:R-:W5:Y:S04]  /*0340*/  LDG.E R6, desc[UR4][R6.64] ;  /* 0x0000000406067981 */ /* 0x000f68000c1e1900 */
[----:B------:R-:W5:Y:S04]  /*0350*/  LDG.E R14, desc[UR4][R2.64+0x14] ;  /* 0x00001404020e7981 */ /* 0x000f68000c1e1900 */
[----:B------:R-:W5:Y:S04]  /*0360*/  LDG.E R9, desc[UR4][R2.64+0x18] ;  /* 0x0000180402097981 */ /* 0x000f68000c1e1900 */
[----:B------:R-:W5:Y:S01]  /*0370*/  LDG.E R7, desc[UR4][R2.64+0x1c] ;  /* 0x00001c0402077981 */ /* 0x000f62000c1e1900 */
[----:B--2---:R-:W-:-:S04]  /*0380*/  FFMA R26, R11, R26, R10 ;  /* 0x0000001a0b1a7223 */ /* 0x004fc8000000000a */
[----:B---3--:R-:W-:Y:S02]  /*0390*/  FFMA R29, R29, R12, R26 ;  /* 0x0000000c1d1d7223 */ /* 0x008fe4000000001a */
[----:B------:R-:W2:Y:S01]  /*03a0*/  LDG.E R26, desc[UR4][R2.64+0x10] ;  /* 0x00001004021a7981 */ /* 0x000ea2000c1e1900 */
[----:B------:R-:W-:-:S04]  /*03b0*/  IMAD.WIDE R10, R17, 0x14, R4 ;  /* 0x00000014110a7825 */ /* 0x000fc800078e0204 */
[C-C-:B------:R-:W-:Y:S02]  /*03c0*/  IMAD.WIDE R12, R17.reuse, 0x18, R4.reuse ;  /* 0x00000018110c7825 */ /* 0x140fe400078e0204 */
[----:B------:R-:W3:Y:S02]  /*03d0*/  LDG.E R10, desc[UR4][R10.64] ;  /* 0x000000040a0a7981 */ /* 0x000ee4000c1e1900 */
[----:B------:R-:W-:Y:S02]  /*03e0*/  IMAD.WIDE R4, R17, 0x1c, R4 ;  /* 0x0000001c11047825 */ /* 0x000fe400078e0204 */
[----:B------:R-:W3:Y:S04]  /*03f0*/  LDG.E R12, desc[UR4][R12.64] ;  /* 0x000000040c0c7981 */ /* 0x000ee8000c1e1900 */
[----:B------:R-:W3:Y:S01]  /*0400*/  LDG.E R4, desc[UR4][R4.64] ;  /* 0x0000000404047981 */ /* 0x000ee2000c1e1900 */
[----:B----4-:R-:W-:Y:S01]  /*0410*/  FFMA R24, R24, R15, R29 ;  /* 0x0000000f18187223 */ /* 0x010fe2000000001d */
[----:B------:R-:W-:-:S03]  /*0420*/  IADD3 R18, PT, PT, R18, -0x8, RZ ;  /* 0xfffffff812127810 */ /* 0x000fc60007ffe0ff */
[----:B-----5:R-:W-:Y:S01]  /*0430*/  FFMA R27, R27, R8, R24 ;  /* 0x000000081b1b7223 */ /* 0x020fe20000000018 */
[----:B------:R-:W-:Y:S02]  /*0440*/  IADD3 R23, PT, PT, R23, 0x8, RZ ;  /* 0x0000000817177810 */ /* 0x000fe40007ffe0ff */
[----:B------:R-:W-:Y:S02]  /*0450*/  LEA R22, R17, R22, 0x3 ;  /* 0x0000001611167211 */ /* 0x000fe400078e18ff */
[----:B------:R-:W-:Y:S01]  /*0460*/  IADD3 R21, PT, PT, R21, 0x8, RZ ;  /* 0x0000000815157810 */ /* 0x000fe20007ffe0ff */
[----:B--2---:R-:W-:Y:S01]  /*0470*/  FFMA R27, R26, R6, R27 ;  /* 0x000000061a1b7223 */ /* 0x004fe2000000001b */
[----:B------:R-:W-:-:S04]  /*0480*/  PRMT R6, R18, 0x9910, RZ ;  /* 0x0000991012067816 */ /* 0x000fc800000000ff */
[----:B------:R-:W-:Y:S01]  /*0490*/  ISETP.NE.AND P1, PT, R6, RZ, PT ;  /* 0x000000ff0600720c */ /* 0x000fe20003f25270 */
[----:B---3--:R-:W-:-:S04]  /*04a0*/  FFMA R10, R14, R10, R27 ;  /* 0x0000000a0e0a7223 */ /* 0x008fc8000000001b */
[----:B------:R-:W-:-:S04]  /*04b0*/  FFMA R10, R9, R12, R10 ;  /* 0x0000000c090a7223 */ /* 0x000fc8000000000a */
[----:B------:R-:W-:-:S04]  /*04c0*/  FFMA R10, R7, R4, R10 ;  /* 0x00000004070a7223 */ /* 0x000fc8000000000a */
[----:B------:R-:W-:Y:S05]  /*04d0*/  @P1 BRA `(.L_x_9) ;  /* 0xfffffffc00581947 */ /* 0x000fea000383ffff */
.L_x_8:
        /* <DEDUP_REMOVED lines=8> */
[----:B------:R-:W1:Y:S01]  /*0560*/  LDC.64 R2, c[0x0][0x380] ;  /* 0x0000e000ff027b82 */ /* 0x000e620000000a00 */
[----:B0-----:R-:W-:-:S04]  /*0570*/  IMAD.WIDE R8, R7, 0x4, R8 ;  /* 0x0000000407087825 */ /* 0x001fc800078e0208 */
[----:B------:R-:W-:Y:S02]  /*0580*/  IMAD.WIDE R12, R17, 0x4, R8 ;  /* 0x00000004110c7825 */ /* 0x000fe400078e0208 */
[----:B------:R-:W2:Y:S02]  /*0590*/  LDG.E R8, desc[UR4][R8.64] ;  /* 0x0000000408087981 */ /* 0x000ea4000c1e1900 */
[----:B-1----:R-:W-:-:S04]  /*05a0*/  IMAD.WIDE R2, R5, 0x4, R2 ;  /* 0x0000000405027825 */ /* 0x002fc800078e0202 */
[C---:B------:R-:W-:Y:S01]  /*05b0*/  IMAD.WIDE R4, R17.reuse, 0x4, R12 ;  /* 0x0000000411047825 */ /* 0x040fe200078e020c */
[----:B------:R-:W2:Y:S04]  /*05c0*/  LDG.E R11, desc[UR4][R2.64] ;  /* 0x00000004020b7981 */ /* 0x000ea8000c1e1900 */
[----:B------:R-:W3:Y:S01]  /*05d0*/  LDG.E R12, desc[UR4][R12.64] ;  /* 0x000000040c0c7981 */ /* 0x000ee2000c1e1900 */
[----:B------:R-:W-:-:S03]  /*05e0*/  IMAD.WIDE R6, R17, 0x4, R4 ;  /* 0x0000000411067825 */ /* 0x000fc600078e0204 */
[----:B------:R-:W3:Y:S04]  /*05f0*/  LDG.E R18, desc[UR4][R2.64+0x4] ;  /* 0x0000040402127981 */ /* 0x000ee8000c1e1900 */
[----:B------:R-:W4:Y:S04]  /*0600*/  LDG.E R15, desc[UR4][R4.64] ;  /* 0x00000004040f7981 */ /* 0x000f28000c1e1900 */
[----:B------:R-:W4:Y:S04]  /*0610*/  LDG.E R22, desc[UR4][R2.64+0x8] ;  /* 0x0000080402167981 */ /* 0x000f28000c1e1900 */
[----:B------:R-:W5:Y:S04]  /*0620*/  LDG.E R24, desc[UR4][R2.64+0xc] ;  /* 0x00000c0402187981 */ /* 0x000f68000c1e1900 */
[----:B------:R-:W5:Y:S01]  /*0630*/  LDG.E R6, desc[UR4][R6.64] ;  /* 0x0000000406067981 */ /* 0x000f62000c1e1900 */
[----:B------:R-:W-:Y:S01]  /*0640*/  IADD3 R23, PT, PT, R23, 0x4, RZ ;  /* 0x0000000417177810 */ /* 0x000fe20007ffe0ff */
[----:B--2---:R-:W-:-:S04]  /*0650*/  FFMA R11, R11, R8, R10 ;  /* 0x000000080b0b7223 */ /* 0x004fc8000000000a */
[----:B---3--:R-:W-:-:S04]  /*0660*/  FFMA R11, R18, R12, R11 ;  /* 0x0000000c120b7223 */ /* 0x008fc8000000000b */
[----:B----4-:R-:W-:-:S04]  /*0670*/  FFMA R11, R22, R15, R11 ;  /* 0x0000000f160b7223 */ /* 0x010fc8000000000b */
[----:B-----5:R-:W-:-:S07]  /*0680*/  FFMA R10, R24, R6, R11 ;  /* 0x00000006180a7223 */ /* 0x020fce000000000b */
.L_x_10:
[----:B------:R-:W-:Y:S05]  /*0690*/  @!P1 BRA `(.L_x_7) ;  /* 0x0000000000689947 */ /* 0x000fea0003800000 */
[----:B------:R-:W0:Y:S01]  /*06a0*/  LDC.64 R8, c[0x0][0x388] ;  /* 0x0000e200ff087b82 */ /* 0x000e220000000a00 */
[----:B------:R-:W-:Y:S02]  /*06b0*/  ISETP.NE.AND P0, PT, R14, 0x1, PT ;  /* 0x000000010e00780c */ /* 0x000fe40003f05270 */
[----:B------:R-:W-:-:S04]  /*06c0*/  LOP3.LUT R19, R19, 0x1, RZ, 0xc0, !PT ;  /* 0x0000000113137812 */ /* 0x000fc800078ec0ff */
[----:B------:R-:W-:Y:S01]  /*06d0*/  ISETP.NE.U32.AND P1, PT, R19, 0x1, PT ;  /* 0x000000011300780c */ /* 0x000fe20003f25070 */
[----:B------:R-:W1:Y:S06]  /*06e0*/  LDC.64 R6, c[0x0][0x380] ;  /* 0x0000e000ff067b82 */ /* 0x000e6c0000000a00 */
[-C--:B------:R-:W-:Y:S01]  /*06f0*/  @P0 IMAD R13, R17, R23.reuse, R0 ;  /* 0x00000017110d0224 */ /* 0x080fe200078e0200 */
[----:B------:R-:W-:Y:S01]  /*0700*/  @P0 IADD3 R11, PT, PT, R20, R23, RZ ;  /* 0x00000017140b0210 */ /* 0x000fe20007ffe0ff */
[----:B------:R-:W2:Y:S01]  /*0710*/  LDC.64 R4, c[0x0][0x380] ;  /* 0x0000e000ff047b82 */ /* 0x000ea20000000a00 */
[----:B------:R-:W-:-:S07]  /*0720*/  @P0 IADD3 R23, PT, PT, R23, 0x2, RZ ;  /* 0x0000000217170810 */ /* 0x000fce0007ffe0ff */
[----:B------:R-:W3:Y:S01]  /*0730*/  LDC.64 R2, c[0x0][0x388] ;  /* 0x0000e200ff027b82 */ /* 0x000ee20000000a00 */
[----:B0-----:R-:W-:-:S05]  /*0740*/  @P0 IMAD.WIDE R8, R13, 0x4, R8 ;  /* 0x000000040d080825 */ /* 0x001fca00078e0208 */
[----:B------:R-:W4:Y:S01]  /*0750*/  @P0 LDG.E R14, desc[UR4][R8.64] ;  /* 0x00000004080e0981 */ /* 0x000f22000c1e1900 */
[----:B-1----:R-:W-:Y:S01]  /*0760*/  @P0 IMAD.WIDE R6, R11, 0x4, R6 ;  /* 0x000000040b060825 */ /* 0x002fe200078e0206 */
[----:B------:R-:W-:-:S03]  /*0770*/  @!P1 IADD3 R11, PT, PT, R20, R23, RZ ;  /* 0x00000017140b9210 */ /* 0x000fc60007ffe0ff */
[C---:B------:R-:W-:Y:S01]  /*0780*/  @!P1 IMAD R23, R17.reuse, R23, R0 ;  /* 0x0000001711179224 */ /* 0x040fe200078e0200 */
[----:B------:R-:W4:Y:S01]  /*0790*/  @P0 LDG.E R15, desc[UR4][R6.64] ;  /* 0x00000004060f0981 */ /* 0x000f22000c1e1900 */
[----:B------:R-:W-:-:S03]  /*07a0*/  @P0 IMAD.WIDE R12, R17, 0x4, R8 ;  /* 0x00000004110c0825 */ /* 0x000fc600078e0208 */
[----:B------:R-:W5:Y:S01]  /*07b0*/  @P0 LDG.E R19, desc[UR4][R6.64+0x4] ;  /* 0x0000040406130981 */ /* 0x000f62000c1e1900 */
[----:B--2---:R-:W-:-:S03]  /*07c0*/  @!P1 IMAD.WIDE R4, R11, 0x4, R4 ;  /* 0x000000040b049825 */ /* 0x004fc600078e0204 */
[----:B------:R-:W5:Y:S01]  /*07d0*/  @P0 LDG.E R12, desc[UR4][R12.64] ;  /* 0x000000040c0c0981 */ /* 0x000f62000c1e1900 */
[----:B---3--:R-:W-:-:S03]  /*07e0*/  @!P1 IMAD.WIDE R2, R23, 0x4, R2 ;  /* 0x0000000417029825 */ /* 0x008fc600078e0202 */
[----:B------:R-:W2:Y:S04]  /*07f0*/  @!P1 LDG.E R5, desc[UR4][R4.64] ;  /* 0x0000000404059981 */ /* 0x000ea8000c1e1900 */
[----:B------:R-:W2:Y:S01]  /*0800*/  @!P1 LDG.E R2, desc[UR4][R2.64] ;  /* 0x0000000402029981 */ /* 0x000ea2000c1e1900 */
[----:B----4-:R-:W-:-:S04]  /*0810*/  @P0 FFMA R14, R15, R14, R10 ;  /* 0x0000000e0f0e0223 */ /* 0x010fc8000000000a */
[----:B-----5:R-:W-:-:S04]  /*0820*/  @P0 FFMA R10, R19, R12, R14 ;  /* 0x0000000c130a0223 */ /* 0x020fc8000000000e */
[----:B--2---:R-:W-:-:S07]  /*0830*/  @!P1 FFMA R10, R5, R2, R10 ;  /* 0x00000002050a9223 */ /* 0x004fce000000000a */
.L_x_7:
[----:B------:R-:W0:Y:S01]  /*0840*/  LDC.64 R2, c[0x0][0x390] ;  /* 0x0000e400ff027b82 */ /* 0x000e220000000a00 */
[----:B------:R-:W-:-:S04]  /*0850*/  IMAD R17, R16, R17, R0 ;  /* 0x0000001110117224 */ /* 0x000fc800078e0200 */
[----:B0-----:R-:W-:-:S05]  /*0860*/  IMAD.WIDE R2, R17, 0x4, R2 ;  /* 0x0000000411027825 */ /* 0x001fca00078e0202 */
[----:B------:R-:W-:Y:S01]  /*0870*/  STG.E desc[UR4][R2.64], R10 ;  /* 0x0000000a02007986 */ /* 0x000fe2000c101904 */
[----:B------:R-:W-:Y:S05]  /*0880*/  EXIT ;  /* 0x000000000000794d */ /* 0x000fea0003800000 */
.L_x_11:
        /* <DEDUP_REMOVED lines=15> */
.L_x_13:


//--------------------- .nv.shared._Z25matrixMulWithSharedMemoryPKfS0_Pfsss --------------------------
	.section	.nv.shared._Z25matrixMulWithSharedMemoryPKfS0_Pfsss,"aw",@nobits
	.sectionflags	@""
	.align	4
.nv.shared._Z25matrixMulWithSharedMemoryPKfS0_Pfsss:
	.zero		1048


//--------------------- .nv.shared.reserved.0     --------------------------
	.section	.nv.shared.reserved.0,"aw",@nobits
	.weak		__nv_reservedSMEM_offset_0_alias
	.size		__nv_reservedSMEM_offset_0_alias, 0, 64
	.other		__nv_reservedSMEM_offset_0_alias,@"STO_CUDA_RESERVED_SHARED STV_DEFAULT"
__nv_reservedSMEM_offset_0_alias:
	.zero		0
	.zero		64


//--------------------- .nv.constant0._Z25matrixMulWithSharedMemoryPKfS0_Pfsss --------------------------
	.section	.nv.constant0._Z25matrixMulWithSharedMemoryPKfS0_Pfsss,"a",@progbits
	.sectionflags	@""
	.align	4
.nv.constant0._Z25matrixMulWithSharedMemoryPKfS0_Pfsss:
	.zero		926


//--------------------- .nv.constant0._Z9matrixMulPKfS0_Pfsss --------------------------
	.section	.nv.constant0._Z9matrixMulPKfS0_Pfsss,"a",@progbits
	.sectionflags	@""
	.align	4
.nv.constant0._Z9matrixMulPKfS0_Pfsss:
	.zero		926


//--------------------- SYMBOLS --------------------------

	.type		.nv.reservedSmem.offset0,@object
	.size		.nv.reservedSmem.offset0,0x4
	.type		.nv.reservedSmem.cap,@object
	.size		.nv.reservedSmem.cap,0x4
